	.headerflags	@"EF_CUDA_TEXMODE_UNIFIED EF_CUDA_64BIT_ADDRESS EF_CUDA_ACCELERATORS EF_CUDA_SM90 EF_CUDA_VIRTUAL_SM(EF_CUDA_SM90)"
	.elftype	@"ET_EXEC"


//--------------------- .nv.info                  --------------------------
	.section	.nv.info,"",@"SHT_CUDA_INFO"
	.align	4


	//----- nvinfo : EIATTR_REGCOUNT
	.align		4
        /*0000*/ 	.byte	0x04, 0x2f
        /*0002*/ 	.short	(.L_1 - .L_0)
	.align		4
.L_0:
        /*0004*/ 	.word	index@(triton_per_fused_div_mse_loss_rsub_var_0)
        /*0008*/ 	.word	0x00000014


	//----- nvinfo : EIATTR_MIN_STACK_SIZE
	.align		4
.L_1:
        /*000c*/ 	.byte	0x04, 0x12
        /*000e*/ 	.short	(.L_3 - .L_2)
	.align		4
.L_2:
        /*0010*/ 	.word	index@(triton_per_fused_div_mse_loss_rsub_var_0)
        /*0014*/ 	.word	0x00000000


	//----- nvinfo : EIATTR_FRAME_SIZE
	.align		4
.L_3:
        /*0018*/ 	.byte	0x04, 0x11
        /*001a*/ 	.short	(.L_5 - .L_4)
	.align		4
.L_4:
        /*001c*/ 	.word	index@(triton_per_fused_div_mse_loss_rsub_var_0)
        /*0020*/ 	.word	0x00000000


	//----- nvinfo : EIATTR_MIN_STACK_SIZE
	.align		4
.L_5:
        /*0024*/ 	.byte	0x04, 0x12
        /*0026*/ 	.short	(.L_7 - .L_6)
	.align		4
.L_6:
        /*0028*/ 	.word	index@(triton_per_fused_div_mse_loss_rsub_var_0)
        /*002c*/ 	.word	0x00000000
.L_7:


//--------------------- .nv.info.triton_per_fused_div_mse_loss_rsub_var_0 --------------------------
	.section	.nv.info.triton_per_fused_div_mse_loss_rsub_var_0,"",@"SHT_CUDA_INFO"
	.sectionflags	@""
	.align	4


	//----- nvinfo : EIATTR_CUDA_API_VERSION
	.align		4
        /*0000*/ 	.byte	0x04, 0x37
        /*0002*/ 	.short	(.L_9 - .L_8)
.L_8:
        /*0004*/ 	.word	0x0000007c


	//----- nvinfo : EIATTR_KPARAM_INFO
	.align		4
.L_9:
        /*0008*/ 	.byte	0x04, 0x17
        /*000a*/ 	.short	(.L_11 - .L_10)
.L_10:
        /*000c*/ 	.word	0x00000000
        /*0010*/ 	.short	0x0003
        /*0012*/ 	.short	0x0018
        /*0014*/ 	.byte	0x00, 0xf0, 0x11, 0x00


	//----- nvinfo : EIATTR_KPARAM_INFO
	.align		4
.L_11:
        /*0018*/ 	.byte	0x04, 0x17
        /*001a*/ 	.short	(.L_13 - .L_12)
.L_12:
        /*001c*/ 	.word	0x00000000
        /*0020*/ 	.short	0x0002
        /*0022*/ 	.short	0x0010
        /*0024*/ 	.byte	0x00, 0xf4, 0x21, 0x00


	//----- nvinfo : EIATTR_KPARAM_INFO
	.align		4
.L_13:
        /*0028*/ 	.byte	0x04, 0x17
        /*002a*/ 	.short	(.L_15 - .L_14)
.L_14:
        /*002c*/ 	.word	0x00000000
        /*0030*/ 	.short	0x0001
        /*0032*/ 	.short	0x0008
        /*0034*/ 	.byte	0x00, 0xf4, 0x21, 0x00


	//----- nvinfo : EIATTR_KPARAM_INFO
	.align		4
.L_15:
        /*0038*/ 	.byte	0x04, 0x17
        /*003a*/ 	.short	(.L_17 - .L_16)
.L_16:
        /*003c*/ 	.word	0x00000000
        /*0040*/ 	.short	0x0000
        /*0042*/ 	.short	0x0000
        /*0044*/ 	.byte	0x00, 0xf4, 0x21, 0x00


	//----- nvinfo : EIATTR_SPARSE_MMA_MASK
	.align		4
.L_17:
        /*0048*/ 	.byte	0x03, 0x50
        /*004a*/ 	.short	0x0000


	//----- nvinfo : EIATTR_MAXREG_COUNT
	.align		4
        /*004c*/ 	.byte	0x03, 0x1b
        /*004e*/ 	.short	0x00ff


	//----- nvinfo : EIATTR_COOP_GROUP_MASK_REGIDS
	.align		4
        /*0050*/ 	.byte	0x04, 0x29
        /*0052*/ 	.short	(.L_19 - .L_18)


	//   ....[0]....
.L_18:
        /*0054*/ 	.word	0xffffffff


	//   ....[1]....
        /*0058*/ 	.word	0xffffffff


	//   ....[2]....
        /*005c*/ 	.word	0xffffffff


	//   ....[3]....
        /*0060*/ 	.word	0xffffffff


	//   ....[4]....
        /*0064*/ 	.word	0xffffffff


	//   ....[5]....
        /*0068*/ 	.word	0xffffffff


	//   ....[6]....
        /*006c*/ 	.word	0xffffffff


	//   ....[7]....
        /*0070*/ 	.word	0xffffffff


	//   ....[8]....
        /*0074*/ 	.word	0xffffffff


	//   ....[9]....
        /*0078*/ 	.word	0xffffffff


	//   ....[10]....
        /*007c*/ 	.word	0xffffffff


	//   ....[11]....
        /*0080*/ 	.word	0xffffffff


	//   ....[12]....
        /*0084*/ 	.word	0xffffffff


	//   ....[13]....
        /*0088*/ 	.word	0xffffffff


	//   ....[14]....
        /*008c*/ 	.word	0xffffffff


	//   ....[15]....
        /*0090*/ 	.word	0xffffffff


	//   ....[16]....
        /*0094*/ 	.word	0xffffffff


	//   ....[17]....
        /*0098*/ 	.word	0xffffffff


	//----- nvinfo : EIATTR_COOP_GROUP_INSTR_OFFSETS
	.align		4
.L_19:
        /*009c*/ 	.byte	0x04, 0x28
        /*009e*/ 	.short	(.L_21 - .L_20)


	//   ....[0]....
.L_20:
        /*00a0*/ 	.word	0x000001a0


	//   ....[1]....
        /*00a4*/ 	.word	0x000001c0


	//   ....[2]....
        /*00a8*/ 	.word	0x000001e0


	//   ....[3]....
        /*00ac*/ 	.word	0x00000200


	//   ....[4]....
        /*00b0*/ 	.word	0x00000220


	//   ....[5]....
        /*00b4*/ 	.word	0x00000240


	//   ....[6]....
        /*00b8*/ 	.word	0x00000270


	//   ....[7]....
        /*00bc*/ 	.word	0x000002a0


	//   ....[8]....
        /*00c0*/ 	.word	0x000002c0


	//   ....[9]....
        /*00c4*/ 	.word	0x00000340


	//   ....[10]....
        /*00c8*/ 	.word	0x00000370


	//   ....[11]....
        /*00cc*/ 	.word	0x00000400


	//   ....[12]....
        /*00d0*/ 	.word	0x000004e0


	//   ....[13]....
        /*00d4*/ 	.word	0x00000500


	//   ....[14]....
        /*00d8*/ 	.word	0x00000520


	//   ....[15]....
        /*00dc*/ 	.word	0x00000550


	//   ....[16]....
        /*00e0*/ 	.word	0x00000570


	//   ....[17]....
        /*00e4*/ 	.word	0x000005d0


	//----- nvinfo : EIATTR_EXIT_INSTR_OFFSETS
	.align		4
.L_21:
        /*00e8*/ 	.byte	0x04, 0x1c
        /*00ea*/ 	.short	(.L_23 - .L_22)


	//   ....[0]....
.L_22:
        /*00ec*/ 	.word	0x00000680


	//   ....[1]....
        /*00f0*/ 	.word	0x00000720


	//----- nvinfo : EIATTR_REQNTID
	.align		4
.L_23:
        /*00f4*/ 	.byte	0x04, 0x10
        /*00f6*/ 	.short	(.L_25 - .L_24)
.L_24:
        /*00f8*/ 	.word	0x00000040
        /*00fc*/ 	.word	0x00000001
        /*0100*/ 	.word	0x00000001


	//----- nvinfo : EIATTR_CBANK_PARAM_SIZE
	.align		4
.L_25:
        /*0104*/ 	.byte	0x03, 0x19
        /*0106*/ 	.short	0x001c


	//----- nvinfo : EIATTR_PARAM_CBANK
	.align		4
        /*0108*/ 	.byte	0x04, 0x0a
        /*010a*/ 	.short	(.L_27 - .L_26)
	.align		4
.L_26:
        /*010c*/ 	.word	index@(.nv.constant0.triton_per_fused_div_mse_loss_rsub_var_0)
        /*0110*/ 	.short	0x0210
        /*0112*/ 	.short	0x001c


	//----- nvinfo : EIATTR_SW_WAR
	.align		4
.L_27:
        /*0114*/ 	.byte	0x04, 0x36
        /*0116*/ 	.short	(.L_29 - .L_28)
.L_28:
        /*0118*/ 	.word	0x00000008
.L_29:


//--------------------- .nv.callgraph             --------------------------
	.section	.nv.callgraph,"",@"SHT_CUDA_CALLGRAPH"
	.align	4
	.sectionentsize	8
	.align		4
        /*0000*/ 	.word	0x00000000
	.align		4
        /*0004*/ 	.word	0xffffffff
	.align		4
        /*0008*/ 	.word	0x00000000
	.align		4
        /*000c*/ 	.word	0xfffffffe
	.align		4
        /*0010*/ 	.word	0x00000000
	.align		4
        /*0014*/ 	.word	0xfffffffd
	.align		4
        /*0018*/ 	.word	0x00000000
	.align		4
        /*001c*/ 	.word	0xfffffffc


//--------------------- .text.triton_per_fused_div_mse_loss_rsub_var_0 --------------------------
	.section	.text.triton_per_fused_div_mse_loss_rsub_var_0,"ax",@progbits
	.sectionflags	@"SHF_BARRIERS=1"
	.align	128
        .global         triton_per_fused_div_mse_loss_rsub_var_0
        .type           triton_per_fused_div_mse_loss_rsub_var_0,@function
        .size           triton_per_fused_div_mse_loss_rsub_var_0,(.L_x_1 - triton_per_fused_div_mse_loss_rsub_var_0)
        .other          triton_per_fused_div_mse_loss_rsub_var_0,@"STO_CUDA_ENTRY STV_DEFAULT"
triton_per_fused_div_mse_loss_rsub_var_0:
.text.triton_per_fused_div_mse_loss_rsub_var_0:
[----:B------:R-:W0:Y:S02]  /*0000*/  LDC R1, c[0x0][0x28] ;  /* 0x00000a00ff017b82 */ /* 0x000e240000000800 */
[----:B------:R-:W1:Y:S01]  /*0010*/  S2R R15, SR_TID.X ;  /* 0x00000000000f7919 */ /* 0x000e620000002100 */
[----:B------:R-:W2:Y:S01]  /*0020*/  LDC.64 R8, c[0x0][0x218] ;  /* 0x00008600ff087b82 */ /* 0x000ea20000000a00 */
[----:B------:R-:W-:-:S07]  /*0030*/  ULDC.64 UR6, c[0x0][0x208] ;  /* 0x0000820000067ab9 */ /* 0x000fce0000000a00 */
[----:B------:R-:W3:Y:S01]  /*0040*/  LDC.64 R4, c[0x0][0x220] ;  /* 0x00008800ff047b82 */ /* 0x000ee20000000a00 */
[----:B-1----:R-:W-:-:S04]  /*0050*/  SHF.L.U32 R0, R15, 0x2, RZ ;  /* 0x000000020f007819 */ /* 0x002fc800000006ff */
[----:B------:R-:W-:-:S05]  /*0060*/  LOP3.LUT R7, R0, 0xfc, RZ, 0xc0, !PT ;  /* 0x000000fc00077812 */ /* 0x000fca00078ec0ff */
[----:B--2---:R-:W-:-:S04]  /*0070*/  IMAD.WIDE.U32 R8, R7, 0x4, R8 ;  /* 0x0000000407087825 */ /* 0x004fc800078e0008 */
[----:B---3--:R-:W-:Y:S02]  /*0080*/  IMAD.WIDE.U32 R4, R7, 0x4, R4 ;  /* 0x0000000407047825 */ /* 0x008fe400078e0004 */
[----:B------:R-:W2:Y:S04]  /*0090*/  LDG.E.128 R8, desc[UR6][R8.64] ;  /* 0x0000000608087981 */ /* 0x000ea8000c1e1d00 */
[----:B------:R-:W2:Y:S01]  /*00a0*/  LDG.E.128 R4, desc[UR6][R4.64] ;  /* 0x0000000604047981 */ /* 0x000ea2000c1e1d00 */
[----:B------:R-:W1:Y:S01]  /*00b0*/  S2UR UR5, SR_CgaCtaId ;  /* 0x00000000000579c3 */ /* 0x000e620000008800 */
[C---:B------:R-:W-:Y:S01]  /*00c0*/  LOP3.LUT P1, RZ, R15.reuse, 0x1f, RZ, 0xc0, !PT ;  /* 0x0000001f0fff7812 */ /* 0x040fe2000782c0ff */
[----:B------:R-:W-:Y:S01]  /*00d0*/  UMOV UR4, 0x400 ;  /* 0x0000040000047882 */ /* 0x000fe20000000000 */
[----:B------:R-:W-:Y:S01]  /*00e0*/  ISETP.GE.AND P2, PT, R15, 0x2, PT ;  /* 0x000000020f00780c */ /* 0x000fe20003f46270 */
[----:B-1----:R-:W-:Y:S01]  /*00f0*/  UPRMT UR4, UR5, 0x654, UR4 ;  /* 0x0000065405047896 */ /* 0x002fe20008000004 */
[----:B--2---:R-:W-:Y:S01]  /*0100*/  FADD R14, R9, -R5 ;  /* 0x80000005090e7221 */ /* 0x004fe20000000000 */
[----:B------:R-:W-:Y:S01]  /*0110*/  FADD R13, R8, -R4 ;  /* 0x80000004080d7221 */ /* 0x000fe20000000000 */
[----:B------:R-:W-:Y:S01]  /*0120*/  FADD R10, R10, -R6 ;  /* 0x800000060a0a7221 */ /* 0x000fe20000000000 */
[----:B------:R-:W-:Y:S01]  /*0130*/  FADD R11, R11, -R7 ;  /* 0x800000070b0b7221 */ /* 0x000fe20000000000 */
[----:B------:R-:W-:-:S04]  /*0140*/  FMUL R14, R14, R14 ;  /* 0x0000000e0e0e7220 */ /* 0x000fc80000400000 */
[----:B------:R-:W-:-:S04]  /*0150*/  FFMA R13, R13, R13, R14 ;  /* 0x0000000d0d0d7223 */ /* 0x000fc8000000000e */
[----:B------:R-:W-:Y:S01]  /*0160*/  FFMA R10, R10, R10, R13 ;  /* 0x0000000a0a0a7223 */ /* 0x000fe2000000000d */
[----:B------:R-:W-:-:S03]  /*0170*/  FADD R13, R4, R5 ;  /* 0x00000005040d7221 */ /* 0x000fc60000000000 */
[----:B------:R-:W-:Y:S01]  /*0180*/  FFMA R10, R11, R11, R10 ;  /* 0x0000000b0b0a7223 */ /* 0x000fe2000000000a */
[----:B------:R-:W-:-:S04]  /*0190*/  FADD R14, R6, R13 ;  /* 0x0000000d060e7221 */ /* 0x000fc80000000000 */
[----:B------:R-:W1:Y:S01]  /*01a0*/  SHFL.BFLY PT, R11, R10, 0x10, 0x1f ;  /* 0x0e001f000a0b7f89 */ /* 0x000e6200000e0000 */
[----:B------:R-:W-:-:S05]  /*01b0*/  FADD R13, R7, R14 ;  /* 0x0000000e070d7221 */ /* 0x000fca0000000000 */
[----:B------:R-:W2:Y:S01]  /*01c0*/  SHFL.BFLY PT, R16, R13, 0x10, 0x1f ;  /* 0x0e001f000d107f89 */ /* 0x000ea200000e0000 */
[----:B-1----:R-:W-:-:S05]  /*01d0*/  FADD R11, R10, R11 ;  /* 0x0000000b0a0b7221 */ /* 0x002fca0000000000 */
[----:B------:R-:W1:Y:S01]  /*01e0*/  SHFL.BFLY PT, R8, R11, 0x8, 0x1f ;  /* 0x0d001f000b087f89 */ /* 0x000e6200000e0000 */
[----:B--2---:R-:W-:-:S05]  /*01f0*/  FADD R16, R13, R16 ;  /* 0x000000100d107221 */ /* 0x004fca0000000000 */
[----:B------:R-:W2:Y:S01]  /*0200*/  SHFL.BFLY PT, R17, R16, 0x8, 0x1f ;  /* 0x0d001f0010117f89 */ /* 0x000ea200000e0000 */
[----:B-1----:R-:W-:-:S05]  /*0210*/  FADD R8, R11, R8 ;  /* 0x000000080b087221 */ /* 0x002fca0000000000 */
[----:B------:R-:W1:Y:S01]  /*0220*/  SHFL.BFLY PT, R9, R8, 0x4, 0x1f ;  /* 0x0c801f0008097f89 */ /* 0x000e6200000e0000 */
[----:B--2---:R-:W-:-:S05]  /*0230*/  FADD R17, R16, R17 ;  /* 0x0000001110117221 */ /* 0x004fca0000000000 */
[----:B------:R-:W2:Y:S01]  /*0240*/  SHFL.BFLY PT, R10, R17, 0x4, 0x1f ;  /* 0x0c801f00110a7f89 */ /* 0x000ea200000e0000 */
[----:B-1----:R-:W-:Y:S01]  /*0250*/  FADD R9, R8, R9 ;  /* 0x0000000908097221 */ /* 0x002fe20000000000 */
[----:B------:R-:W-:-:S04]  /*0260*/  SHF.R.U32.HI R8, RZ, 0x3, R15 ;  /* 0x00000003ff087819 */ /* 0x000fc8000001160f */
[----:B------:R-:W1:Y:S01]  /*0270*/  SHFL.BFLY PT, R14, R9, 0x2, 0x1f ;  /* 0x0c401f00090e7f89 */ /* 0x000e6200000e0000 */
[----:B------:R-:W-:Y:S01]  /*0280*/  LOP3.LUT R8, R8, 0x4, RZ, 0xc0, !PT ;  /* 0x0000000408087812 */ /* 0x000fe200078ec0ff */
[----:B--2---:R-:W-:-:S05]  /*0290*/  FADD R13, R17, R10 ;  /* 0x0000000a110d7221 */ /* 0x004fca0000000000 */
[----:B------:R-:W-:Y:S01]  /*02a0*/  SHFL.BFLY PT, R10, R13, 0x2, 0x1f ;  /* 0x0c401f000d0a7f89 */ /* 0x000fe200000e0000 */
[----:B-1----:R-:W-:-:S05]  /*02b0*/  FADD R14, R9, R14 ;  /* 0x0000000e090e7221 */ /* 0x002fca0000000000 */
[----:B------:R-:W1:Y:S02]  /*02c0*/  SHFL.BFLY PT, R11, R14, 0x1, 0x1f ;  /* 0x0c201f000e0b7f89 */ /* 0x000e6400000e0000 */
[----:B-1----:R-:W-:Y:S01]  /*02d0*/  FADD R11, R14, R11 ;  /* 0x0000000b0e0b7221 */ /* 0x002fe20000000000 */
[----:B------:R-:W-:Y:S01]  /*02e0*/  FADD R14, R13, R10 ;  /* 0x0000000a0d0e7221 */ /* 0x000fe20000000000 */
[----:B------:R-:W-:-:S03]  /*02f0*/  LOP3.LUT R10, R15, 0x1, RZ, 0xc0, !PT ;  /* 0x000000010f0a7812 */ /* 0x000fc600078ec0ff */
[----:B------:R-:W-:Y:S01]  /*0300*/  @!P1 STS [R8+UR4], R11 ;  /* 0x0000000b08009988 */ /* 0x000fe20008000804 */
[----:B------:R-:W-:Y:S01]  /*0310*/  BAR.SYNC.DEFER_BLOCKING 0x0 ;  /* 0x0000000000007b1d */ /* 0x000fe20000010000 */
[----:B------:R-:W-:-:S04]  /*0320*/  ISETP.NE.U32.AND P0, PT, R10, 0x1, PT ;  /* 0x000000010a00780c */ /* 0x000fc80003f05070 */
[----:B------:R-:W-:Y:S01]  /*0330*/  ISETP.LT.AND P0, PT, R15, 0x2, P0 ;  /* 0x000000020f00780c */ /* 0x000fe20000701270 */
[----:B------:R-:W1:Y:S04]  /*0340*/  SHFL.BFLY PT, R17, R14, 0x1, 0x1f ;  /* 0x0c201f000e117f89 */ /* 0x000e6800000e0000 */
[----:B------:R-:W2:Y:S01]  /*0350*/  @!P2 LDS R12, [R0+UR4] ;  /* 0x00000004000ca984 */ /* 0x000ea20008000800 */
[----:B-1----:R-:W-:-:S03]  /*0360*/  FADD R17, R14, R17 ;  /* 0x000000110e117221 */ /* 0x002fc60000000000 */
[----:B--2---:R-:W1:Y:S02]  /*0370*/  SHFL.BFLY PT, R9, R12, 0x1, 0x1f ;  /* 0x0c201f000c097f89 */ /* 0x004e6400000e0000 */
[----:B-1----:R-:W-:-:S05]  /*0380*/  FADD R11, R12, R9 ;  /* 0x000000090c0b7221 */ /* 0x002fca0000000000 */
[----:B------:R-:W-:Y:S01]  /*0390*/  @P0 STS [R0+UR4], R11 ;  /* 0x0000000b00000988 */ /* 0x000fe20008000804 */
[----:B------:R-:W-:Y:S06]  /*03a0*/  BAR.SYNC.DEFER_BLOCKING 0x0 ;  /* 0x0000000000007b1d */ /* 0x000fec0000010000 */
[----:B------:R-:W-:Y:S02]  /*03b0*/  LDS R9, [UR4] ;  /* 0x00000004ff097984 */ /* 0x000fe40008000800 */
[----:B------:R-:W-:Y:S06]  /*03c0*/  BAR.SYNC.DEFER_BLOCKING 0x0 ;  /* 0x0000000000007b1d */ /* 0x000fec0000010000 */
[----:B------:R-:W-:Y:S02]  /*03d0*/  @!P1 STS [R8+UR4], R17 ;  /* 0x0000001108009988 */ /* 0x000fe40008000804 */
[----:B------:R-:W-:Y:S06]  /*03e0*/  BAR.SYNC.DEFER_BLOCKING 0x0 ;  /* 0x0000000000007b1d */ /* 0x000fec0000010000 */
[----:B------:R-:W1:Y:S04]  /*03f0*/  @!P2 LDS R3, [R0+UR4] ;  /* 0x000000040003a984 */ /* 0x000e680008000800 */
[----:B-1----:R-:W1:Y:S02]  /*0400*/  SHFL.BFLY PT, R10, R3, 0x1, 0x1f ;  /* 0x0c201f00030a7f89 */ /* 0x002e6400000e0000 */
[----:B-1----:R-:W-:-:S05]  /*0410*/  FADD R13, R3, R10 ;  /* 0x0000000a030d7221 */ /* 0x002fca0000000000 */
[----:B------:R-:W-:Y:S01]  /*0420*/  @P0 STS [R0+UR4], R13 ;  /* 0x0000000d00000988 */ /* 0x000fe20008000804 */
[----:B------:R-:W-:Y:S06]  /*0430*/  BAR.SYNC.DEFER_BLOCKING 0x0 ;  /* 0x0000000000007b1d */ /* 0x000fec0000010000 */
[----:B------:R-:W1:Y:S02]  /*0440*/  LDS R10, [UR4] ;  /* 0x00000004ff0a7984 */ /* 0x000e640008000800 */
[----:B-1----:R-:W-:-:S04]  /*0450*/  FADD R10, RZ, R10 ;  /* 0x0000000aff0a7221 */ /* 0x002fc80000000000 */
[C---:B------:R-:W-:Y:S01]  /*0460*/  FFMA R5, R10.reuse, -0.00390625, R5 ;  /* 0xbb8000000a057823 */ /* 0x040fe20000000005 */
[C---:B------:R-:W-:Y:S01]  /*0470*/  FFMA R4, R10.reuse, -0.00390625, R4 ;  /* 0xbb8000000a047823 */ /* 0x040fe20000000004 */
[C---:B------:R-:W-:Y:S01]  /*0480*/  FFMA R6, R10.reuse, -0.00390625, R6 ;  /* 0xbb8000000a067823 */ /* 0x040fe20000000006 */
[----:B------:R-:W-:Y:S01]  /*0490*/  FFMA R7, R10, -0.00390625, R7 ;  /* 0xbb8000000a077823 */ /* 0x000fe20000000007 */
[----:B------:R-:W-:-:S04]  /*04a0*/  FMUL R5, R5, R5 ;  /* 0x0000000505057220 */ /* 0x000fc80000400000 */
[----:B------:R-:W-:-:S04]  /*04b0*/  FFMA R5, R4, R4, R5 ;  /* 0x0000000404057223 */ /* 0x000fc80000000005 */
[----:B------:R-:W-:-:S04]  /*04c0*/  FFMA R6, R6, R6, R5 ;  /* 0x0000000606067223 */ /* 0x000fc80000000005 */
[----:B------:R-:W-:-:S05]  /*04d0*/  FFMA R6, R7, R7, R6 ;  /* 0x0000000707067223 */ /* 0x000fca0000000006 */
[----:B------:R-:W1:Y:S02]  /*04e0*/  SHFL.BFLY PT, R3, R6, 0x10, 0x1f ;  /* 0x0e001f0006037f89 */ /* 0x000e6400000e0000 */
[----:B-1----:R-:W-:-:S05]  /*04f0*/  FADD R3, R6, R3 ;  /* 0x0000000306037221 */ /* 0x002fca0000000000 */
[----:B------:R-:W1:Y:S02]  /*0500*/  SHFL.BFLY PT, R4, R3, 0x8, 0x1f ;  /* 0x0d001f0003047f89 */ /* 0x000e6400000e0000 */
[----:B-1----:R-:W-:-:S05]  /*0510*/  FADD R4, R3, R4 ;  /* 0x0000000403047221 */ /* 0x002fca0000000000 */
[----:B------:R-:W1:Y:S02]  /*0520*/  SHFL.BFLY PT, R5, R4, 0x4, 0x1f ;  /* 0x0c801f0004057f89 */ /* 0x000e6400000e0000 */
[----:B-1----:R-:W-:Y:S01]  /*0530*/  FADD R5, R4, R5 ;  /* 0x0000000504057221 */ /* 0x002fe20000000000 */
[----:B------:R-:W-:Y:S06]  /*0540*/  BAR.SYNC.DEFER_BLOCKING 0x0 ;  /* 0x0000000000007b1d */ /* 0x000fec0000010000 */
[----:B------:R-:W1:Y:S02]  /*0550*/  SHFL.BFLY PT, R10, R5, 0x2, 0x1f ;  /* 0x0c401f00050a7f89 */ /* 0x000e6400000e0000 */
[----:B-1----:R-:W-:-:S05]  /*0560*/  FADD R10, R5, R10 ;  /* 0x0000000a050a7221 */ /* 0x002fca0000000000 */
[----:B------:R-:W1:Y:S02]  /*0570*/  SHFL.BFLY PT, R7, R10, 0x1, 0x1f ;  /* 0x0c201f000a077f89 */ /* 0x000e6400000e0000 */
[----:B-1----:R-:W-:-:S05]  /*0580*/  FADD R7, R10, R7 ;  /* 0x000000070a077221 */ /* 0x002fca0000000000 */
[----:B------:R-:W-:Y:S01]  /*0590*/  @!P1 STS [R8+UR4], R7 ;  /* 0x0000000708009988 */ /* 0x000fe20008000804 */
[----:B------:R-:W-:Y:S06]  /*05a0*/  BAR.SYNC.DEFER_BLOCKING 0x0 ;  /* 0x0000000000007b1d */ /* 0x000fec0000010000 */
[----:B------:R-:W1:Y:S01]  /*05b0*/  @!P2 LDS R2, [R0+UR4] ;  /* 0x000000040002a984 */ /* 0x000e620008000800 */
[----:B------:R-:W-:-:S03]  /*05c0*/  LOP3.LUT P2, RZ, R15, 0x3f, RZ, 0xc0, !PT ;  /* 0x0000003f0fff7812 */ /* 0x000fc6000784c0ff */
[----:B-1----:R-:W1:Y:S02]  /*05d0*/  SHFL.BFLY PT, R3, R2, 0x1, 0x1f ;  /* 0x0c201f0002037f89 */ /* 0x002e6400000e0000 */
[----:B-1----:R-:W-:-:S05]  /*05e0*/  FADD R3, R2, R3 ;  /* 0x0000000302037221 */ /* 0x002fca0000000000 */
[----:B------:R-:W-:Y:S01]  /*05f0*/  @P0 STS [R0+UR4], R3 ;  /* 0x0000000300000988 */ /* 0x000fe20008000804 */
[----:B------:R-:W-:Y:S06]  /*0600*/  BAR.SYNC.DEFER_BLOCKING 0x0 ;  /* 0x0000000000007b1d */ /* 0x000fec0000010000 */
[----:B------:R-:W1:Y:S02]  /*0610*/  LDS R4, [UR4] ;  /* 0x00000004ff047984 */ /* 0x000e640008000800 */
[----:B-1----:R-:W-:-:S04]  /*0620*/  FADD R4, RZ, R4 ;  /* 0x00000004ff047221 */ /* 0x002fc80000000000 */
[----:B------:R-:W-:Y:S01]  /*0630*/  FMUL R4, R4, 0.00390625 ;  /* 0x3b80000004047820 */ /* 0x000fe20000400000 */
[----:B------:R-:W-:Y:S04]  /*0640*/  BAR.SYNC.DEFER_BLOCKING 0x0 ;  /* 0x0000000000007b1d */ /* 0x000fe80000010000 */
[C---:B------:R-:W-:Y:S02]  /*0650*/  FSETP.GT.AND P0, PT, |R4|.reuse, 8.50705917302346158658e+37, PT ;  /* 0x7e8000000400780b */ /* 0x040fe40003f04200 */
[----:B------:R-:W-:-:S11]  /*0660*/  FSETP.GEU.AND P1, PT, |R4|, 1.175494350822287508e-38, PT ;  /* 0x008000000400780b */ /* 0x000fd60003f2e200 */
[----:B------:R-:W-:Y:S01]  /*0670*/  @P0 FMUL R4, R4, 0.25 ;  /* 0x3e80000004040820 */ /* 0x000fe20000400000 */
[----:B------:R-:W-:Y:S06]  /*0680*/  @P2 EXIT ;  /* 0x000000000000294d */ /* 0x000fec0003800000 */
[----:B------:R-:W-:Y:S01]  /*0690*/  @!P1 FMUL R4, R4, 16777216 ;  /* 0x4b80000004049820 */ /* 0x000fe20000400000 */
[----:B------:R-:W0:Y:S01]  /*06a0*/  LDC.64 R2, c[0x0][0x210] ;  /* 0x00008400ff027b82 */ /* 0x000e220000000a00 */
[----:B------:R-:W-:-:S04]  /*06b0*/  FADD R9, RZ, R9 ;  /* 0x00000009ff097221 */ /* 0x000fc80000000000 */
[----:B------:R-:W1:Y:S01]  /*06c0*/  MUFU.RCP R4, R4 ;  /* 0x0000000400047308 */ /* 0x000e620000001000 */
[----:B------:R-:W-:-:S04]  /*06d0*/  FMUL R9, R9, 0.00390625 ;  /* 0x3b80000009097820 */ /* 0x000fc80000400000 */
[----:B------:R-:W-:-:S04]  /*06e0*/  @P0 FMUL R9, R9, 0.25 ;  /* 0x3e80000009090820 */ /* 0x000fc80000400000 */
[----:B------:R-:W-:-:S04]  /*06f0*/  @!P1 FMUL R9, R9, 16777216 ;  /* 0x4b80000009099820 */ /* 0x000fc80000400000 */
[----:B-1----:R-:W-:-:S05]  /*0700*/  FFMA R9, R4, -R9, 1 ;  /* 0x3f80000004097423 */ /* 0x002fca0000000809 */
[----:B0-----:R-:W-:Y:S01]  /*0710*/  STG.E desc[UR6][R2.64], R9 ;  /* 0x0000000902007986 */ /* 0x001fe2000c101906 */
[----:B------:R-:W-:Y:S05]  /*0720*/  EXIT ;  /* 0x000000000000794d */ /* 0x000fea0003800000 */
.L_x_0:
[----:B------:R-:W-:-:S00]  /*0730*/  BRA `(.L_x_0) ;  /* 0xfffffffc00fc7947 */ /* 0x000fc0000383ffff */
[----:B------:R-:W-:-:S00]  /*0740*/  NOP ;  /* 0x0000000000007918 */ /* 0x000fc00000000000 */
        /* <DEDUP_REMOVED lines=11> */
.L_x_1:


//--------------------- .nv.shared.triton_per_fused_div_mse_loss_rsub_var_0 --------------------------
	.section	.nv.shared.triton_per_fused_div_mse_loss_rsub_var_0,"aw",@nobits
	.sectionflags	@""
	.align	16
	.zero		1024


//--------------------- .nv.constant0.triton_per_fused_div_mse_loss_rsub_var_0 --------------------------
	.section	.nv.constant0.triton_per_fused_div_mse_loss_rsub_var_0,"a",@progbits
	.sectionflags	@""
	.align	4
.nv.constant0.triton_per_fused_div_mse_loss_rsub_var_0:
	.zero		556
